//
// Generated by NVIDIA NVVM Compiler
//
// Compiler Build ID: CL-36424714
// Cuda compilation tools, release 13.0, V13.0.88
// Based on NVVM 20.0.0
//

.version 9.0
.target sm_100
.address_size 64

	// .globl	hconv_fprop_K64_N64

.visible .entry hconv_fprop_K64_N64(
	.param .u64 .ptr .align 1 hconv_fprop_K64_N64_param_0,
	.param .u64 .ptr .align 1 hconv_fprop_K64_N64_param_1,
	.param .u64 .ptr .align 1 hconv_fprop_K64_N64_param_2,
	.param .u64 .ptr .align 1 hconv_fprop_K64_N64_param_3,
	.param .f32 hconv_fprop_K64_N64_param_4,
	.param .f32 hconv_fprop_K64_N64_param_5,
	.param .u32 hconv_fprop_K64_N64_param_6,
	.param .u32 hconv_fprop_K64_N64_param_7,
	.param .u32 hconv_fprop_K64_N64_param_8,
	.param .u32 hconv_fprop_K64_N64_param_9,
	.param .u32 hconv_fprop_K64_N64_param_10,
	.param .u32 hconv_fprop_K64_N64_param_11,
	.param .u32 hconv_fprop_K64_N64_param_12,
	.param .u32 hconv_fprop_K64_N64_param_13,
	.param .u32 hconv_fprop_K64_N64_param_14,
	.param .u32 hconv_fprop_K64_N64_param_15,
	.param .u32 hconv_fprop_K64_N64_param_16,
	.param .u32 hconv_fprop_K64_N64_param_17,
	.param .u32 hconv_fprop_K64_N64_param_18,
	.param .u32 hconv_fprop_K64_N64_param_19,
	.param .u32 hconv_fprop_K64_N64_param_20,
	.param .u32 hconv_fprop_K64_N64_param_21,
	.param .u32 hconv_fprop_K64_N64_param_22,
	.param .u32 hconv_fprop_K64_N64_param_23,
	.param .u32 hconv_fprop_K64_N64_param_24,
	.param .u32 hconv_fprop_K64_N64_param_25,
	.param .u32 hconv_fprop_K64_N64_param_26,
	.param .u32 hconv_fprop_K64_N64_param_27,
	.param .u32 hconv_fprop_K64_N64_param_28,
	.param .u32 hconv_fprop_K64_N64_param_29,
	.param .u32 hconv_fprop_K64_N64_param_30,
	.param .u32 hconv_fprop_K64_N64_param_31,
	.param .u32 hconv_fprop_K64_N64_param_32,
	.param .u32 hconv_fprop_K64_N64_param_33,
	.param .u32 hconv_fprop_K64_N64_param_34,
	.param .u32 hconv_fprop_K64_N64_param_35,
	.param .u32 hconv_fprop_K64_N64_param_36,
	.param .u32 hconv_fprop_K64_N64_param_37,
	.param .u32 hconv_fprop_K64_N64_param_38,
	.param .u32 hconv_fprop_K64_N64_param_39
)
{


	ret;

}


// ===== COMPILED SASS (sm_100) =====

	.target	sm_100

	.elftype	@"ET_EXEC"


//--------------------- .note.nv.tkinfo           --------------------------
	.section	.note.nv.tkinfo,"",@"SHT_NOTE"
	.sectionflags	@"SHF_NOTE_NV_TKINFO"
	.tkinfo
        /*0018*/ 	.word	0x00000002
        /*0030*/ 	.string	""
        /*0030*/ 	.string	"ptxas"
        /*0030*/ 	.string	"Cuda compilation tools, release 13.0, V13.0.88"
        /*0030*/ 	.string	"Build cuda_13.0.r13.0/compiler.36424714_0"
        /*0030*/ 	.string	"-arch sm_100 -m 64 "



//--------------------- .note.nv.cuinfo           --------------------------
	.section	.note.nv.cuinfo,"",@"SHT_NOTE"
	.sectionflags	@"SHF_NOTE_NV_CUINFO"
        /*0018*/ 	.short	0x0002
        /*001a*/ 	.short	0x0064
        /*001c*/ 	.short	0x0082
	.zero		2


//--------------------- .nv.info                  --------------------------
	.section	.nv.info,"",@"SHT_CUDA_INFO"
	.align	4


	//----- nvinfo : EIATTR_REGCOUNT
	.align		4
        /*0000*/ 	.byte	0x04, 0x2f
        /*0002*/ 	.short	(.L_1 - .L_0)
	.align		4
.L_0:
        /*0004*/ 	.word	index@(hconv_fprop_K64_N64)
        /*0008*/ 	.word	0x00000004


	//----- nvinfo : EIATTR_FRAME_SIZE
	.align		4
.L_1:
        /*000c*/ 	.byte	0x04, 0x11
        /*000e*/ 	.short	(.L_3 - .L_2)
	.align		4
.L_2:
        /*0010*/ 	.word	index@(hconv_fprop_K64_N64)
        /*0014*/ 	.word	0x00000000


	//----- nvinfo : EIATTR_MIN_STACK_SIZE
	.align		4
.L_3:
        /*0018*/ 	.byte	0x04, 0x12
        /*001a*/ 	.short	(.L_5 - .L_4)
	.align		4
.L_4:
        /*001c*/ 	.word	index@(hconv_fprop_K64_N64)
        /*0020*/ 	.word	0x00000000
.L_5:


//--------------------- .nv.compat                --------------------------
	.section	.nv.compat,"",@"SHT_CUDA_COMPAT_INFO"
	.align	4
        /*0000*/ 	.byte	0x02, 0x09, 0x00, 0x00, 0x02, 0x02, 0x01, 0x00, 0x02, 0x05, 0x05, 0x00, 0x03, 0x07, 0x01, 0x01
        /*0010*/ 	.byte	0x02, 0x03, 0x00, 0x00, 0x02, 0x06, 0x01, 0x00, 0x04, 0x0b, 0x08, 0x00, 0x09, 0x00, 0x00, 0x00
        /*0020*/ 	.byte	0x00, 0x00, 0x00, 0x00


//--------------------- .nv.info.hconv_fprop_K64_N64 --------------------------
	.section	.nv.info.hconv_fprop_K64_N64,"",@"SHT_CUDA_INFO"
	.sectionflags	@""
	.align	4


	//----- nvinfo : EIATTR_CUDA_API_VERSION
	.align		4
        /*0000*/ 	.byte	0x04, 0x37
        /*0002*/ 	.short	(.L_7 - .L_6)
.L_6:
        /*0004*/ 	.word	0x00000082


	//----- nvinfo : EIATTR_KPARAM_INFO
	.align		4
.L_7:
        /*0008*/ 	.byte	0x04, 0x17
        /*000a*/ 	.short	(.L_9 - .L_8)
.L_8:
        /*000c*/ 	.word	0x00000000
        /*0010*/ 	.short	0x0027
        /*0012*/ 	.short	0x00ac
        /*0014*/ 	.byte	0x00, 0xf0, 0x11, 0x00


	//----- nvinfo : EIATTR_KPARAM_INFO
	.align		4
.L_9:
        /*0018*/ 	.byte	0x04, 0x17
        /*001a*/ 	.short	(.L_11 - .L_10)
.L_10:
        /*001c*/ 	.word	0x00000000
        /*0020*/ 	.short	0x0026
        /*0022*/ 	.short	0x00a8
        /*0024*/ 	.byte	0x00, 0xf0, 0x11, 0x00


	//----- nvinfo : EIATTR_KPARAM_INFO
	.align		4
.L_11:
        /*0028*/ 	.byte	0x04, 0x17
        /*002a*/ 	.short	(.L_13 - .L_12)
.L_12:
        /*002c*/ 	.word	0x00000000
        /*0030*/ 	.short	0x0025
        /*0032*/ 	.short	0x00a4
        /*0034*/ 	.byte	0x00, 0xf0, 0x11, 0x00


	//----- nvinfo : EIATTR_KPARAM_INFO
	.align		4
.L_13:
        /*0038*/ 	.byte	0x04, 0x17
        /*003a*/ 	.short	(.L_15 - .L_14)
.L_14:
        /*003c*/ 	.word	0x00000000
        /*0040*/ 	.short	0x0024
        /*0042*/ 	.short	0x00a0
        /*0044*/ 	.byte	0x00, 0xf0, 0x11, 0x00


	//----- nvinfo : EIATTR_KPARAM_INFO
	.align		4
.L_15:
        /*0048*/ 	.byte	0x04, 0x17
        /*004a*/ 	.short	(.L_17 - .L_16)
.L_16:
        /*004c*/ 	.word	0x00000000
        /*0050*/ 	.short	0x0023
        /*0052*/ 	.short	0x009c
        /*0054*/ 	.byte	0x00, 0xf0, 0x11, 0x00


	//----- nvinfo : EIATTR_KPARAM_INFO
	.align		4
.L_17:
        /*0058*/ 	.byte	0x04, 0x17
        /*005a*/ 	.short	(.L_19 - .L_18)
.L_18:
        /*005c*/ 	.word	0x00000000
        /*0060*/ 	.short	0x0022
        /*0062*/ 	.short	0x0098
        /*0064*/ 	.byte	0x00, 0xf0, 0x11, 0x00


	//----- nvinfo : EIATTR_KPARAM_INFO
	.align		4
.L_19:
        /*0068*/ 	.byte	0x04, 0x17
        /*006a*/ 	.short	(.L_21 - .L_20)
.L_20:
        /*006c*/ 	.word	0x00000000
        /*0070*/ 	.short	0x0021
        /*0072*/ 	.short	0x0094
        /*0074*/ 	.byte	0x00, 0xf0, 0x11, 0x00


	//----- nvinfo : EIATTR_KPARAM_INFO
	.align		4
.L_21:
        /*0078*/ 	.byte	0x04, 0x17
        /*007a*/ 	.short	(.L_23 - .L_22)
.L_22:
        /*007c*/ 	.word	0x00000000
        /*0080*/ 	.short	0x0020
        /*0082*/ 	.short	0x0090
        /*0084*/ 	.byte	0x00, 0xf0, 0x11, 0x00


	//----- nvinfo : EIATTR_KPARAM_INFO
	.align		4
.L_23:
        /*0088*/ 	.byte	0x04, 0x17
        /*008a*/ 	.short	(.L_25 - .L_24)
.L_24:
        /*008c*/ 	.word	0x00000000
        /*0090*/ 	.short	0x001f
        /*0092*/ 	.short	0x008c
        /*0094*/ 	.byte	0x00, 0xf0, 0x11, 0x00


	//----- nvinfo : EIATTR_KPARAM_INFO
	.align		4
.L_25:
        /*0098*/ 	.byte	0x04, 0x17
        /*009a*/ 	.short	(.L_27 - .L_26)
.L_26:
        /*009c*/ 	.word	0x00000000
        /*00a0*/ 	.short	0x001e
        /*00a2*/ 	.short	0x0088
        /*00a4*/ 	.byte	0x00, 0xf0, 0x11, 0x00


	//----- nvinfo : EIATTR_KPARAM_INFO
	.align		4
.L_27:
        /*00a8*/ 	.byte	0x04, 0x17
        /*00aa*/ 	.short	(.L_29 - .L_28)
.L_28:
        /*00ac*/ 	.word	0x00000000
        /*00b0*/ 	.short	0x001d
        /*00b2*/ 	.short	0x0084
        /*00b4*/ 	.byte	0x00, 0xf0, 0x11, 0x00


	//----- nvinfo : EIATTR_KPARAM_INFO
	.align		4
.L_29:
        /*00b8*/ 	.byte	0x04, 0x17
        /*00ba*/ 	.short	(.L_31 - .L_30)
.L_30:
        /*00bc*/ 	.word	0x00000000
        /*00c0*/ 	.short	0x001c
        /*00c2*/ 	.short	0x0080
        /*00c4*/ 	.byte	0x00, 0xf0, 0x11, 0x00


	//----- nvinfo : EIATTR_KPARAM_INFO
	.align		4
.L_31:
        /*00c8*/ 	.byte	0x04, 0x17
        /*00ca*/ 	.short	(.L_33 - .L_32)
.L_32:
        /*00cc*/ 	.word	0x00000000
        /*00d0*/ 	.short	0x001b
        /*00d2*/ 	.short	0x007c
        /*00d4*/ 	.byte	0x00, 0xf0, 0x11, 0x00


	//----- nvinfo : EIATTR_KPARAM_INFO
	.align		4
.L_33:
        /*00d8*/ 	.byte	0x04, 0x17
        /*00da*/ 	.short	(.L_35 - .L_34)
.L_34:
        /*00dc*/ 	.word	0x00000000
        /*00e0*/ 	.short	0x001a
        /*00e2*/ 	.short	0x0078
        /*00e4*/ 	.byte	0x00, 0xf0, 0x11, 0x00


	//----- nvinfo : EIATTR_KPARAM_INFO
	.align		4
.L_35:
        /*00e8*/ 	.byte	0x04, 0x17
        /*00ea*/ 	.short	(.L_37 - .L_36)
.L_36:
        /*00ec*/ 	.word	0x00000000
        /*00f0*/ 	.short	0x0019
        /*00f2*/ 	.short	0x0074
        /*00f4*/ 	.byte	0x00, 0xf0, 0x11, 0x00


	//----- nvinfo : EIATTR_KPARAM_INFO
	.align		4
.L_37:
        /*00f8*/ 	.byte	0x04, 0x17
        /*00fa*/ 	.short	(.L_39 - .L_38)
.L_38:
        /*00fc*/ 	.word	0x00000000
        /*0100*/ 	.short	0x0018
        /*0102*/ 	.short	0x0070
        /*0104*/ 	.byte	0x00, 0xf0, 0x11, 0x00


	//----- nvinfo : EIATTR_KPARAM_INFO
	.align		4
.L_39:
        /*0108*/ 	.byte	0x04, 0x17
        /*010a*/ 	.short	(.L_41 - .L_40)
.L_40:
        /*010c*/ 	.word	0x00000000
        /*0110*/ 	.short	0x0017
        /*0112*/ 	.short	0x006c
        /*0114*/ 	.byte	0x00, 0xf0, 0x11, 0x00


	//----- nvinfo : EIATTR_KPARAM_INFO
	.align		4
.L_41:
        /*0118*/ 	.byte	0x04, 0x17
        /*011a*/ 	.short	(.L_43 - .L_42)
.L_42:
        /*011c*/ 	.word	0x00000000
        /*0120*/ 	.short	0x0016
        /*0122*/ 	.short	0x0068
        /*0124*/ 	.byte	0x00, 0xf0, 0x11, 0x00


	//----- nvinfo : EIATTR_KPARAM_INFO
	.align		4
.L_43:
        /*0128*/ 	.byte	0x04, 0x17
        /*012a*/ 	.short	(.L_45 - .L_44)
.L_44:
        /*012c*/ 	.word	0x00000000
        /*0130*/ 	.short	0x0015
        /*0132*/ 	.short	0x0064
        /*0134*/ 	.byte	0x00, 0xf0, 0x11, 0x00


	//----- nvinfo : EIATTR_KPARAM_INFO
	.align		4
.L_45:
        /*0138*/ 	.byte	0x04, 0x17
        /*013a*/ 	.short	(.L_47 - .L_46)
.L_46:
        /*013c*/ 	.word	0x00000000
        /*0140*/ 	.short	0x0014
        /*0142*/ 	.short	0x0060
        /*0144*/ 	.byte	0x00, 0xf0, 0x11, 0x00


	//----- nvinfo : EIATTR_KPARAM_INFO
	.align		4
.L_47:
        /*0148*/ 	.byte	0x04, 0x17
        /*014a*/ 	.short	(.L_49 - .L_48)
.L_48:
        /*014c*/ 	.word	0x00000000
        /*0150*/ 	.short	0x0013
        /*0152*/ 	.short	0x005c
        /*0154*/ 	.byte	0x00, 0xf0, 0x11, 0x00


	//----- nvinfo : EIATTR_KPARAM_INFO
	.align		4
.L_49:
        /*0158*/ 	.byte	0x04, 0x17
        /*015a*/ 	.short	(.L_51 - .L_50)
.L_50:
        /*015c*/ 	.word	0x00000000
        /*0160*/ 	.short	0x0012
        /*0162*/ 	.short	0x0058
        /*0164*/ 	.byte	0x00, 0xf0, 0x11, 0x00


	//----- nvinfo : EIATTR_KPARAM_INFO
	.align		4
.L_51:
        /*0168*/ 	.byte	0x04, 0x17
        /*016a*/ 	.short	(.L_53 - .L_52)
.L_52:
        /*016c*/ 	.word	0x00000000
        /*0170*/ 	.short	0x0011
        /*0172*/ 	.short	0x0054
        /*0174*/ 	.byte	0x00, 0xf0, 0x11, 0x00


	//----- nvinfo : EIATTR_KPARAM_INFO
	.align		4
.L_53:
        /*0178*/ 	.byte	0x04, 0x17
        /*017a*/ 	.short	(.L_55 - .L_54)
.L_54:
        /*017c*/ 	.word	0x00000000
        /*0180*/ 	.short	0x0010
        /*0182*/ 	.short	0x0050
        /*0184*/ 	.byte	0x00, 0xf0, 0x11, 0x00


	//----- nvinfo : EIATTR_KPARAM_INFO
	.align		4
.L_55:
        /*0188*/ 	.byte	0x04, 0x17
        /*018a*/ 	.short	(.L_57 - .L_56)
.L_56:
        /*018c*/ 	.word	0x00000000
        /*0190*/ 	.short	0x000f
        /*0192*/ 	.short	0x004c
        /*0194*/ 	.byte	0x00, 0xf0, 0x11, 0x00


	//----- nvinfo : EIATTR_KPARAM_INFO
	.align		4
.L_57:
        /*0198*/ 	.byte	0x04, 0x17
        /*019a*/ 	.short	(.L_59 - .L_58)
.L_58:
        /*019c*/ 	.word	0x00000000
        /*01a0*/ 	.short	0x000e
        /*01a2*/ 	.short	0x0048
        /*01a4*/ 	.byte	0x00, 0xf0, 0x11, 0x00


	//----- nvinfo : EIATTR_KPARAM_INFO
	.align		4
.L_59:
        /*01a8*/ 	.byte	0x04, 0x17
        /*01aa*/ 	.short	(.L_61 - .L_60)
.L_60:
        /*01ac*/ 	.word	0x00000000
        /*01b0*/ 	.short	0x000d
        /*01b2*/ 	.short	0x0044
        /*01b4*/ 	.byte	0x00, 0xf0, 0x11, 0x00


	//----- nvinfo : EIATTR_KPARAM_INFO
	.align		4
.L_61:
        /*01b8*/ 	.byte	0x04, 0x17
        /*01ba*/ 	.short	(.L_63 - .L_62)
.L_62:
        /*01bc*/ 	.word	0x00000000
        /*01c0*/ 	.short	0x000c
        /*01c2*/ 	.short	0x0040
        /*01c4*/ 	.byte	0x00, 0xf0, 0x11, 0x00


	//----- nvinfo : EIATTR_KPARAM_INFO
	.align		4
.L_63:
        /*01c8*/ 	.byte	0x04, 0x17
        /*01ca*/ 	.short	(.L_65 - .L_64)
.L_64:
        /*01cc*/ 	.word	0x00000000
        /*01d0*/ 	.short	0x000b
        /*01d2*/ 	.short	0x003c
        /*01d4*/ 	.byte	0x00, 0xf0, 0x11, 0x00


	//----- nvinfo : EIATTR_KPARAM_INFO
	.align		4
.L_65:
        /*01d8*/ 	.byte	0x04, 0x17
        /*01da*/ 	.short	(.L_67 - .L_66)
.L_66:
        /*01dc*/ 	.word	0x00000000
        /*01e0*/ 	.short	0x000a
        /*01e2*/ 	.short	0x0038
        /*01e4*/ 	.byte	0x00, 0xf0, 0x11, 0x00


	//----- nvinfo : EIATTR_KPARAM_INFO
	.align		4
.L_67:
        /*01e8*/ 	.byte	0x04, 0x17
        /*01ea*/ 	.short	(.L_69 - .L_68)
.L_68:
        /*01ec*/ 	.word	0x00000000
        /*01f0*/ 	.short	0x0009
        /*01f2*/ 	.short	0x0034
        /*01f4*/ 	.byte	0x00, 0xf0, 0x11, 0x00


	//----- nvinfo : EIATTR_KPARAM_INFO
	.align		4
.L_69:
        /*01f8*/ 	.byte	0x04, 0x17
        /*01fa*/ 	.short	(.L_71 - .L_70)
.L_70:
        /*01fc*/ 	.word	0x00000000
        /*0200*/ 	.short	0x0008
        /*0202*/ 	.short	0x0030
        /*0204*/ 	.byte	0x00, 0xf0, 0x11, 0x00


	//----- nvinfo : EIATTR_KPARAM_INFO
	.align		4
.L_71:
        /*0208*/ 	.byte	0x04, 0x17
        /*020a*/ 	.short	(.L_73 - .L_72)
.L_72:
        /*020c*/ 	.word	0x00000000
        /*0210*/ 	.short	0x0007
        /*0212*/ 	.short	0x002c
        /*0214*/ 	.byte	0x00, 0xf0, 0x11, 0x00


	//----- nvinfo : EIATTR_KPARAM_INFO
	.align		4
.L_73:
        /*0218*/ 	.byte	0x04, 0x17
        /*021a*/ 	.short	(.L_75 - .L_74)
.L_74:
        /*021c*/ 	.word	0x00000000
        /*0220*/ 	.short	0x0006
        /*0222*/ 	.short	0x0028
        /*0224*/ 	.byte	0x00, 0xf0, 0x11, 0x00


	//----- nvinfo : EIATTR_KPARAM_INFO
	.align		4
.L_75:
        /*0228*/ 	.byte	0x04, 0x17
        /*022a*/ 	.short	(.L_77 - .L_76)
.L_76:
        /*022c*/ 	.word	0x00000000
        /*0230*/ 	.short	0x0005
        /*0232*/ 	.short	0x0024
        /*0234*/ 	.byte	0x00, 0xf0, 0x11, 0x00


	//----- nvinfo : EIATTR_KPARAM_INFO
	.align		4
.L_77:
        /*0238*/ 	.byte	0x04, 0x17
        /*023a*/ 	.short	(.L_79 - .L_78)
.L_78:
        /*023c*/ 	.word	0x00000000
        /*0240*/ 	.short	0x0004
        /*0242*/ 	.short	0x0020
        /*0244*/ 	.byte	0x00, 0xf0, 0x11, 0x00


	//----- nvinfo : EIATTR_KPARAM_INFO
	.align		4
.L_79:
        /*0248*/ 	.byte	0x04, 0x17
        /*024a*/ 	.short	(.L_81 - .L_80)
.L_80:
        /*024c*/ 	.word	0x00000000
        /*0250*/ 	.short	0x0003
        /*0252*/ 	.short	0x0018
        /*0254*/ 	.byte	0x00, 0xf5, 0x21, 0x00


	//----- nvinfo : EIATTR_KPARAM_INFO
	.align		4
.L_81:
        /*0258*/ 	.byte	0x04, 0x17
        /*025a*/ 	.short	(.L_83 - .L_82)
.L_82:
        /*025c*/ 	.word	0x00000000
        /*0260*/ 	.short	0x0002
        /*0262*/ 	.short	0x0010
        /*0264*/ 	.byte	0x00, 0xf5, 0x21, 0x00


	//----- nvinfo : EIATTR_KPARAM_INFO
	.align		4
.L_83:
        /*0268*/ 	.byte	0x04, 0x17
        /*026a*/ 	.short	(.L_85 - .L_84)
.L_84:
        /*026c*/ 	.word	0x00000000
        /*0270*/ 	.short	0x0001
        /*0272*/ 	.short	0x0008
        /*0274*/ 	.byte	0x00, 0xf5, 0x21, 0x00


	//----- nvinfo : EIATTR_KPARAM_INFO
	.align		4
.L_85:
        /*0278*/ 	.byte	0x04, 0x17
        /*027a*/ 	.short	(.L_87 - .L_86)
.L_86:
        /*027c*/ 	.word	0x00000000
        /*0280*/ 	.short	0x0000
        /*0282*/ 	.short	0x0000
        /*0284*/ 	.byte	0x00, 0xf5, 0x21, 0x00


	//----- nvinfo : EIATTR_SPARSE_MMA_MASK
	.align		4
.L_87:
        /*0288*/ 	.byte	0x03, 0x50
        /*028a*/ 	.short	0x0000


	//----- nvinfo : EIATTR_MAXREG_COUNT
	.align		4
        /*028c*/ 	.byte	0x03, 0x1b
        /*028e*/ 	.short	0x00ff


	//----- nvinfo : EIATTR_MERCURY_ISA_VERSION
	.align		4
        /*0290*/ 	.byte	0x03, 0x5f
        /*0292*/ 	.short	0x0101


	//----- nvinfo : EIATTR_VRC_CTA_INIT_COUNT
	.align		4
        /*0294*/ 	.byte	0x02, 0x4a
	.zero		1
	.zero		1


	//----- nvinfo : EIATTR_EXIT_INSTR_OFFSETS
	.align		4
        /*0298*/ 	.byte	0x04, 0x1c
        /*029a*/ 	.short	(.L_89 - .L_88)


	//   ....[0]....
.L_88:
        /*029c*/ 	.word	0x00000010


	//----- nvinfo : EIATTR_CBANK_PARAM_SIZE
	.align		4
.L_89:
        /*02a0*/ 	.byte	0x03, 0x19
        /*02a2*/ 	.short	0x00b0


	//----- nvinfo : EIATTR_PARAM_CBANK
	.align		4
        /*02a4*/ 	.byte	0x04, 0x0a
        /*02a6*/ 	.short	(.L_91 - .L_90)
	.align		4
.L_90:
        /*02a8*/ 	.word	index@(.nv.constant0.hconv_fprop_K64_N64)
        /*02ac*/ 	.short	0x0380
        /*02ae*/ 	.short	0x00b0


	//----- nvinfo : EIATTR_SW_WAR
	.align		4
.L_91:
        /*02b0*/ 	.byte	0x04, 0x36
        /*02b2*/ 	.short	(.L_93 - .L_92)
.L_92:
        /*02b4*/ 	.word	0x00000008
.L_93:


//--------------------- .nv.callgraph             --------------------------
	.section	.nv.callgraph,"",@"SHT_CUDA_CALLGRAPH"
	.align	4
	.sectionentsize	8
	.align		4
        /*0000*/ 	.word	0x00000000
	.align		4
        /*0004*/ 	.word	0xffffffff
	.align		4
        /*0008*/ 	.word	0x00000000
	.align		4
        /*000c*/ 	.word	0xfffffffe
	.align		4
        /*0010*/ 	.word	0x00000000
	.align		4
        /*0014*/ 	.word	0xfffffffd
	.align		4
        /*0018*/ 	.word	0x00000000
	.align		4
        /*001c*/ 	.word	0xfffffffc


//--------------------- .text.hconv_fprop_K64_N64 --------------------------
	.section	.text.hconv_fprop_K64_N64,"ax",@progbits
	.align	128
        .global         hconv_fprop_K64_N64
        .type           hconv_fprop_K64_N64,@function
        .size           hconv_fprop_K64_N64,(.L_x_1 - hconv_fprop_K64_N64)
        .other          hconv_fprop_K64_N64,@"STO_CUDA_ENTRY STV_DEFAULT"
hconv_fprop_K64_N64:
.text.hconv_fprop_K64_N64:
[----:B------:R-:W-:Y:S01]  /*0000*/  LDC R1, c[0x0][0x37c] ;  /* 0x0000df00ff017b82 */ /* 0x000fe20000000800 */
[----:B------:R-:W-:Y:S05]  /*0010*/  EXIT ;  /* 0x000000000000794d */ /* 0x000fea0003800000 */
.L_x_0:
[----:B------:R-:W-:-:S00]  /*0020*/  BRA `(.L_x_0) ;  /* 0xfffffffc00fc7947 */ /* 0x000fc0000383ffff */
[----:B------:R-:W-:-:S00]  /*0030*/  NOP ;  /* 0x0000000000007918 */ /* 0x000fc00000000000 */
        /* <DEDUP_REMOVED lines=12> */
.L_x_1:


//--------------------- .nv.shared.reserved.0     --------------------------
	.section	.nv.shared.reserved.0,"aw",@nobits
	.weak		__nv_reservedSMEM_offset_0_alias
	.size		__nv_reservedSMEM_offset_0_alias, 0, 64
	.other		__nv_reservedSMEM_offset_0_alias,@"STO_CUDA_RESERVED_SHARED STV_DEFAULT"
__nv_reservedSMEM_offset_0_alias:
	.zero		0
	.zero		64


//--------------------- .nv.constant0.hconv_fprop_K64_N64 --------------------------
	.section	.nv.constant0.hconv_fprop_K64_N64,"a",@progbits
	.sectionflags	@""
	.align	4
.nv.constant0.hconv_fprop_K64_N64:
	.zero		1072


//--------------------- SYMBOLS --------------------------

	.type		.nv.reservedSmem.offset0,@object
	.size		.nv.reservedSmem.offset0,0x4
